//
// Generated by NVIDIA NVVM Compiler
//
// Compiler Build ID: CL-36424714
// Cuda compilation tools, release 13.0, V13.0.88
// Based on NVVM 20.0.0
//

.version 9.0
.target sm_100
.address_size 64

	// .globl	default_function_kernel

.visible .entry default_function_kernel(
	.param .u64 .ptr .align 1 default_function_kernel_param_0,
	.param .u64 .ptr .align 1 default_function_kernel_param_1
)
.maxntid 64
{
	.reg .pred 	%p<4>;
	.reg .b32 	%r<8>;
	.reg .b32 	%f<27>;
	.reg .b64 	%rd<9>;

	ld.param.u64 	%rd1, [default_function_kernel_param_0];
	ld.param.u64 	%rd2, [default_function_kernel_param_1];
	mov.u32 	%r1, %ctaid.x;
	shl.b32 	%r4, %r1, 2;
	mov.u32 	%r2, %tid.x;
	shr.u32 	%r5, %r2, 4;
	or.b32  	%r6, %r4, %r5;
	setp.gt.u32 	%p1, %r6, 2024;
	@%p1 bra 	$L__BB0_4;
	cvta.to.global.u64 	%rd3, %rd2;
	shl.b32 	%r7, %r1, 6;
	or.b32  	%r3, %r7, %r2;
	mul.wide.u32 	%rd4, %r3, 4;
	add.s64 	%rd5, %rd3, %rd4;
	ld.global.nc.f32 	%f1, [%rd5];
	abs.f32 	%f5, %f1;
	setp.ltu.f32 	%p2, %f5, 0f3F8060FE;
	setp.ge.f32 	%p3, %f5, 0f3F8060FE;
	mul.f32 	%f6, %f1, %f1;
	selp.f32 	%f7, %f5, %f6, %p3;
	selp.f32 	%f8, 0f38EB4C3A, 0f38B1E96A, %p3;
	selp.f32 	%f9, 0fBAAE005B, 0fBA574D20, %p3;
	fma.rn.f32 	%f10, %f8, %f7, %f9;
	selp.f32 	%f11, 0f3C09919F, 0f3BAAD5EA, %p3;
	fma.rn.f32 	%f12, %f10, %f7, %f11;
	selp.f32 	%f13, 0fBD24D99A, 0fBCDC1BE7, %p3;
	fma.rn.f32 	%f14, %f12, %f7, %f13;
	selp.f32 	%f15, 0f3E235519, 0f3DE718AF, %p3;
	fma.rn.f32 	%f16, %f14, %f7, %f15;
	selp.f32 	%f17, 0f3F69B4F9, 0fBEC093AC, %p3;
	fma.rn.f32 	%f18, %f16, %f7, %f17;
	selp.f32 	%f19, 0f3F210A14, 0f3E0375D3, %p3;
	fma.rn.f32 	%f20, %f18, %f7, %f19;
	neg.f32 	%f21, %f7;
	selp.f32 	%f22, %f21, %f1, %p3;
	fma.rn.f32 	%f26, %f20, %f22, %f22;
	@%p2 bra 	$L__BB0_3;
	ex2.approx.ftz.f32 	%f23, %f26;
	mov.f32 	%f24, 0f3F800000;
	sub.f32 	%f25, %f24, %f23;
	copysign.f32 	%f26, %f1, %f25;
$L__BB0_3:
	cvta.to.global.u64 	%rd6, %rd1;
	add.s64 	%rd8, %rd6, %rd4;
	st.global.f32 	[%rd8], %f26;
$L__BB0_4:
	ret;

}


// ===== COMPILED SASS (sm_100) =====

	.target	sm_100

	.elftype	@"ET_EXEC"


//--------------------- .note.nv.tkinfo           --------------------------
	.section	.note.nv.tkinfo,"",@"SHT_NOTE"
	.sectionflags	@"SHF_NOTE_NV_TKINFO"
	.tkinfo
        /*0018*/ 	.word	0x00000002
        /*0030*/ 	.string	""
        /*0030*/ 	.string	"ptxas"
        /*0030*/ 	.string	"Cuda compilation tools, release 13.0, V13.0.88"
        /*0030*/ 	.string	"Build cuda_13.0.r13.0/compiler.36424714_0"
        /*0030*/ 	.string	"-arch sm_100 -m 64 "



//--------------------- .note.nv.cuinfo           --------------------------
	.section	.note.nv.cuinfo,"",@"SHT_NOTE"
	.sectionflags	@"SHF_NOTE_NV_CUINFO"
        /*0018*/ 	.short	0x0002
        /*001a*/ 	.short	0x0064
        /*001c*/ 	.short	0x0082
	.zero		2


//--------------------- .nv.info                  --------------------------
	.section	.nv.info,"",@"SHT_CUDA_INFO"
	.align	4


	//----- nvinfo : EIATTR_REGCOUNT
	.align		4
        /*0000*/ 	.byte	0x04, 0x2f
        /*0002*/ 	.short	(.L_1 - .L_0)
	.align		4
.L_0:
        /*0004*/ 	.word	index@(default_function_kernel)
        /*0008*/ 	.word	0x0000000b


	//----- nvinfo : EIATTR_FRAME_SIZE
	.align		4
.L_1:
        /*000c*/ 	.byte	0x04, 0x11
        /*000e*/ 	.short	(.L_3 - .L_2)
	.align		4
.L_2:
        /*0010*/ 	.word	index@(default_function_kernel)
        /*0014*/ 	.word	0x00000000


	//----- nvinfo : EIATTR_MIN_STACK_SIZE
	.align		4
.L_3:
        /*0018*/ 	.byte	0x04, 0x12
        /*001a*/ 	.short	(.L_5 - .L_4)
	.align		4
.L_4:
        /*001c*/ 	.word	index@(default_function_kernel)
        /*0020*/ 	.word	0x00000000
.L_5:


//--------------------- .nv.compat                --------------------------
	.section	.nv.compat,"",@"SHT_CUDA_COMPAT_INFO"
	.align	4
        /*0000*/ 	.byte	0x02, 0x09, 0x00, 0x00, 0x02, 0x02, 0x01, 0x00, 0x02, 0x05, 0x05, 0x00, 0x03, 0x07, 0x01, 0x01
        /*0010*/ 	.byte	0x02, 0x03, 0x00, 0x00, 0x02, 0x06, 0x01, 0x00, 0x04, 0x0b, 0x08, 0x00, 0x01, 0x00, 0x00, 0x00
        /*0020*/ 	.byte	0x00, 0x00, 0x00, 0x00


//--------------------- .nv.info.default_function_kernel --------------------------
	.section	.nv.info.default_function_kernel,"",@"SHT_CUDA_INFO"
	.sectionflags	@""
	.align	4


	//----- nvinfo : EIATTR_CUDA_API_VERSION
	.align		4
        /*0000*/ 	.byte	0x04, 0x37
        /*0002*/ 	.short	(.L_7 - .L_6)
.L_6:
        /*0004*/ 	.word	0x00000082


	//----- nvinfo : EIATTR_KPARAM_INFO
	.align		4
.L_7:
        /*0008*/ 	.byte	0x04, 0x17
        /*000a*/ 	.short	(.L_9 - .L_8)
.L_8:
        /*000c*/ 	.word	0x00000000
        /*0010*/ 	.short	0x0001
        /*0012*/ 	.short	0x0008
        /*0014*/ 	.byte	0x00, 0xf5, 0x21, 0x00


	//----- nvinfo : EIATTR_KPARAM_INFO
	.align		4
.L_9:
        /*0018*/ 	.byte	0x04, 0x17
        /*001a*/ 	.short	(.L_11 - .L_10)
.L_10:
        /*001c*/ 	.word	0x00000000
        /*0020*/ 	.short	0x0000
        /*0022*/ 	.short	0x0000
        /*0024*/ 	.byte	0x00, 0xf5, 0x21, 0x00


	//----- nvinfo : EIATTR_SPARSE_MMA_MASK
	.align		4
.L_11:
        /*0028*/ 	.byte	0x03, 0x50
        /*002a*/ 	.short	0x0000


	//----- nvinfo : EIATTR_MAXREG_COUNT
	.align		4
        /*002c*/ 	.byte	0x03, 0x1b
        /*002e*/ 	.short	0x00ff


	//----- nvinfo : EIATTR_MERCURY_ISA_VERSION
	.align		4
        /*0030*/ 	.byte	0x03, 0x5f
        /*0032*/ 	.short	0x0101


	//----- nvinfo : EIATTR_VRC_CTA_INIT_COUNT
	.align		4
        /*0034*/ 	.byte	0x02, 0x4a
	.zero		1
	.zero		1


	//----- nvinfo : EIATTR_EXIT_INSTR_OFFSETS
	.align		4
        /*0038*/ 	.byte	0x04, 0x1c
        /*003a*/ 	.short	(.L_13 - .L_12)


	//   ....[0]....
.L_12:
        /*003c*/ 	.word	0x00000070


	//   ....[1]....
        /*0040*/ 	.word	0x000002d0


	//----- nvinfo : EIATTR_MAX_THREADS
	.align		4
.L_13:
        /*0044*/ 	.byte	0x04, 0x05
        /*0046*/ 	.short	(.L_15 - .L_14)
.L_14:
        /*0048*/ 	.word	0x00000040
        /*004c*/ 	.word	0x00000001
        /*0050*/ 	.word	0x00000001


	//----- nvinfo : EIATTR_CBANK_PARAM_SIZE
	.align		4
.L_15:
        /*0054*/ 	.byte	0x03, 0x19
        /*0056*/ 	.short	0x0010


	//----- nvinfo : EIATTR_PARAM_CBANK
	.align		4
        /*0058*/ 	.byte	0x04, 0x0a
        /*005a*/ 	.short	(.L_17 - .L_16)
	.align		4
.L_16:
        /*005c*/ 	.word	index@(.nv.constant0.default_function_kernel)
        /*0060*/ 	.short	0x0380
        /*0062*/ 	.short	0x0010


	//----- nvinfo : EIATTR_SW_WAR
	.align		4
.L_17:
        /*0064*/ 	.byte	0x04, 0x36
        /*0066*/ 	.short	(.L_19 - .L_18)
.L_18:
        /*0068*/ 	.word	0x00000008
.L_19:


//--------------------- .nv.callgraph             --------------------------
	.section	.nv.callgraph,"",@"SHT_CUDA_CALLGRAPH"
	.align	4
	.sectionentsize	8
	.align		4
        /*0000*/ 	.word	0x00000000
	.align		4
        /*0004*/ 	.word	0xffffffff
	.align		4
        /*0008*/ 	.word	0x00000000
	.align		4
        /*000c*/ 	.word	0xfffffffe
	.align		4
        /*0010*/ 	.word	0x00000000
	.align		4
        /*0014*/ 	.word	0xfffffffd
	.align		4
        /*0018*/ 	.word	0x00000000
	.align		4
        /*001c*/ 	.word	0xfffffffc


//--------------------- .text.default_function_kernel --------------------------
	.section	.text.default_function_kernel,"ax",@progbits
	.align	128
        .global         default_function_kernel
        .type           default_function_kernel,@function
        .size           default_function_kernel,(.L_x_1 - default_function_kernel)
        .other          default_function_kernel,@"STO_CUDA_ENTRY STV_DEFAULT"
default_function_kernel:
.text.default_function_kernel:
[----:B------:R-:W-:Y:S01]  /*0000*/  LDC R1, c[0x0][0x37c] ;  /* 0x0000df00ff017b82 */ /* 0x000fe20000000800 */
[----:B------:R-:W0:Y:S07]  /*0010*/  S2R R4, SR_TID.X ;  /* 0x0000000000047919 */ /* 0x000e2e0000002100 */
[----:B------:R-:W1:Y:S02]  /*0020*/  S2UR UR5, SR_CTAID.X ;  /* 0x00000000000579c3 */ /* 0x000e640000002500 */
[----:B-1----:R-:W-:Y:S01]  /*0030*/  USHF.L.U32 UR4, UR5, 0x2, URZ ;  /* 0x0000000205047899 */ /* 0x002fe200080006ff */
[----:B0-----:R-:W-:-:S05]  /*0040*/  SHF.R.U32.HI R0, RZ, 0x4, R4 ;  /* 0x00000004ff007819 */ /* 0x001fca0000011604 */
[----:B------:R-:W-:-:S04]  /*0050*/  LOP3.LUT R0, R0, UR4, RZ, 0xfc, !PT ;  /* 0x0000000400007c12 */ /* 0x000fc8000f8efcff */
[----:B------:R-:W-:-:S13]  /*0060*/  ISETP.GT.U32.AND P0, PT, R0, 0x7e8, PT ;  /* 0x000007e80000780c */ /* 0x000fda0003f04070 */
[----:B------:R-:W-:Y:S05]  /*0070*/  @P0 EXIT ;  /* 0x000000000000094d */ /* 0x000fea0003800000 */
[----:B------:R-:W0:Y:S01]  /*0080*/  LDC.64 R2, c[0x0][0x388] ;  /* 0x0000e200ff027b82 */ /* 0x000e220000000a00 */
[----:B------:R-:W1:Y:S01]  /*0090*/  LDCU.64 UR6, c[0x0][0x358] ;  /* 0x00006b00ff0677ac */ /* 0x000e620008000a00 */
[----:B------:R-:W-:-:S06]  /*00a0*/  USHF.L.U32 UR4, UR5, 0x6, URZ ;  /* 0x0000000605047899 */ /* 0x000fcc00080006ff */
[----:B------:R-:W-:-:S05]  /*00b0*/  LOP3.LUT R0, R4, UR4, RZ, 0xfc, !PT ;  /* 0x0000000404007c12 */ /* 0x000fca000f8efcff */
[----:B0-----:R-:W-:-:S06]  /*00c0*/  IMAD.WIDE.U32 R2, R0, 0x4, R2 ;  /* 0x0000000400027825 */ /* 0x001fcc00078e0002 */
[----:B-1----:R-:W2:Y:S01]  /*00d0*/  LDG.E.CONSTANT R2, desc[UR6][R2.64] ;  /* 0x0000000602027981 */ /* 0x002ea2000c1e9900 */
[----:B------:R-:W-:Y:S02]  /*00e0*/  HFMA2 R7, -RZ, RZ, 1.0087890625, -0.000686168670654296875 ;  /* 0x3c09919fff077431 */ /* 0x000fe400000001ff */
[----:B------:R-:W-:Y:S02]  /*00f0*/  IMAD.MOV.U32 R4, RZ, RZ, 0x38eb4c3a ;  /* 0x38eb4c3aff047424 */ /* 0x000fe400078e00ff */
[----:B------:R-:W-:Y:S02]  /*0100*/  IMAD.MOV.U32 R6, RZ, RZ, 0x3aae005b ;  /* 0x3aae005bff067424 */ /* 0x000fe400078e00ff */
[----:B------:R-:W-:Y:S02]  /*0110*/  IMAD.MOV.U32 R8, RZ, RZ, 0x3d24d99a ;  /* 0x3d24d99aff087424 */ /* 0x000fe400078e00ff */
[C---:B--2---:R-:W-:Y:S01]  /*0120*/  FMUL R5, R2.reuse, R2 ;  /* 0x0000000202057220 */ /* 0x044fe20000400000 */
[----:B------:R-:W-:-:S04]  /*0130*/  FSETP.GE.AND P0, PT, |R2|, 1.0029599666595458984, PT ;  /* 0x3f8060fe0200780b */ /* 0x000fc80003f06200 */
[----:B------:R-:W-:Y:S02]  /*0140*/  FSEL R5, |R2|, R5, P0 ;  /* 0x0000000502057208 */ /* 0x000fe40000000200 */
[----:B------:R-:W-:Y:S02]  /*0150*/  FSEL R4, R4, 8.4834944573231041431e-05, P0 ;  /* 0x38b1e96a04047808 */ /* 0x000fe40000000000 */
[----:B------:R-:W-:Y:S02]  /*0160*/  FSEL R6, -R6, -0.00082130916416645050049, P0 ;  /* 0xba574d2006067808 */ /* 0x000fe40000000100 */
[----:B------:R-:W-:Y:S02]  /*0170*/  FSEL R7, R7, 0.0052134888246655464172, P0 ;  /* 0x3baad5ea07077808 */ /* 0x000fe40000000000 */
[----:B------:R-:W-:Y:S01]  /*0180*/  FSEL R3, -R8, -0.026868773624300956726, P0 ;  /* 0xbcdc1be708037808 */ /* 0x000fe20000000100 */
[----:B------:R-:W-:Y:S01]  /*0190*/  FFMA R4, R5, R4, R6 ;  /* 0x0000000405047223 */ /* 0x000fe20000000006 */
[----:B------:R-:W-:Y:S01]  /*01a0*/  MOV R6, 0x3e235519 ;  /* 0x3e23551900067802 */ /* 0x000fe20000000f00 */
[----:B------:R-:W-:-:S02]  /*01b0*/  IMAD.MOV.U32 R8, RZ, RZ, 0x3f69b4f9 ;  /* 0x3f69b4f9ff087424 */ /* 0x000fc400078e00ff */
[C---:B------:R-:W-:Y:S01]  /*01c0*/  FFMA R4, R5.reuse, R4, R7 ;  /* 0x0000000405047223 */ /* 0x040fe20000000007 */
[----:B------:R-:W-:Y:S01]  /*01d0*/  FSEL R7, R6, 0.11284004896879196167, P0 ;  /* 0x3de718af06077808 */ /* 0x000fe20000000000 */
[----:B------:R-:W-:Y:S02]  /*01e0*/  HFMA2 R6, -RZ, RZ, 1.7822265625, 0.000185489654541015625 ;  /* 0x3f210a14ff067431 */ /* 0x000fe400000001ff */
[----:B------:R-:W-:Y:S01]  /*01f0*/  FFMA R4, R5, R4, R3 ;  /* 0x0000000405047223 */ /* 0x000fe20000000003 */
[----:B------:R-:W-:-:S03]  /*0200*/  FSEL R3, R8, -0.37612664699554443359, P0 ;  /* 0xbec093ac08037808 */ /* 0x000fc60000000000 */
[----:B------:R-:W-:Y:S01]  /*0210*/  FFMA R4, R5, R4, R7 ;  /* 0x0000000405047223 */ /* 0x000fe20000000007 */
[----:B------:R-:W-:-:S03]  /*0220*/  FSEL R7, R6, 0.12837915122509002686, P0 ;  /* 0x3e0375d306077808 */ /* 0x000fc60000000000 */
[C---:B------:R-:W-:Y:S01]  /*0230*/  FFMA R4, R5.reuse, R4, R3 ;  /* 0x0000000405047223 */ /* 0x040fe20000000003 */
[----:B------:R-:W-:-:S03]  /*0240*/  FSEL R3, -R5, R2, P0 ;  /* 0x0000000205037208 */ /* 0x000fc60000000100 */
[----:B------:R-:W-:-:S04]  /*0250*/  FFMA R4, R5, R4, R7 ;  /* 0x0000000405047223 */ /* 0x000fc80000000007 */
[----:B------:R-:W-:Y:S02]  /*0260*/  FFMA R3, R4, R3, R3 ;  /* 0x0000000304037223 */ /* 0x000fe40000000003 */
[----:B------:R-:W0:Y:S02]  /*0270*/  LDC.64 R4, c[0x0][0x380] ;  /* 0x0000e000ff047b82 */ /* 0x000e240000000a00 */
[----:B------:R-:W1:Y:S02]  /*0280*/  @P0 MUFU.EX2 R6, R3 ;  /* 0x0000000300060308 */ /* 0x000e640000000800 */
[----:B-1----:R-:W-:Y:S01]  /*0290*/  @P0 FADD R7, -R6, 1 ;  /* 0x3f80000006070421 */ /* 0x002fe20000000100 */
[----:B0-----:R-:W-:-:S04]  /*02a0*/  IMAD.WIDE.U32 R4, R0, 0x4, R4 ;  /* 0x0000000400047825 */ /* 0x001fc800078e0004 */
[----:B------:R-:W-:-:S05]  /*02b0*/  @P0 LOP3.LUT R3, R7, 0x80000000, R2, 0xb8, !PT ;  /* 0x8000000007030812 */ /* 0x000fca00078eb802 */
[----:B------:R-:W-:Y:S01]  /*02c0*/  STG.E desc[UR6][R4.64], R3 ;  /* 0x0000000304007986 */ /* 0x000fe2000c101906 */
[----:B------:R-:W-:Y:S05]  /*02d0*/  EXIT ;  /* 0x000000000000794d */ /* 0x000fea0003800000 */
.L_x_0:
[----:B------:R-:W-:-:S00]  /*02e0*/  BRA `(.L_x_0) ;  /* 0xfffffffc00fc7947 */ /* 0x000fc0000383ffff */
[----:B------:R-:W-:-:S00]  /*02f0*/  NOP ;  /* 0x0000000000007918 */ /* 0x000fc00000000000 */
        /* <DEDUP_REMOVED lines=8> */
.L_x_1:


//--------------------- .nv.shared.reserved.0     --------------------------
	.section	.nv.shared.reserved.0,"aw",@nobits
	.weak		__nv_reservedSMEM_offset_0_alias
	.size		__nv_reservedSMEM_offset_0_alias, 0, 64
	.other		__nv_reservedSMEM_offset_0_alias,@"STO_CUDA_RESERVED_SHARED STV_DEFAULT"
__nv_reservedSMEM_offset_0_alias:
	.zero		0
	.zero		64


//--------------------- .nv.constant0.default_function_kernel --------------------------
	.section	.nv.constant0.default_function_kernel,"a",@progbits
	.sectionflags	@""
	.align	4
.nv.constant0.default_function_kernel:
	.zero		912


//--------------------- SYMBOLS --------------------------

	.type		.nv.reservedSmem.offset0,@object
	.size		.nv.reservedSmem.offset0,0x4
